//
// Generated by NVIDIA NVVM Compiler
//
// Compiler Build ID: CL-36424714
// Cuda compilation tools, release 13.0, V13.0.88
// Based on NVVM 20.0.0
//

.version 9.0
.target sm_100
.address_size 64

	// .globl	_ZN3cub18CUB_300001_SM_10006detail11EmptyKernelIvEEvv
.global .align 1 .b8 _ZN34_INTERNAL_a6648c14_4_k_cu_0da159924cuda3std3__45__cpo5beginE[1];
.global .align 1 .b8 _ZN34_INTERNAL_a6648c14_4_k_cu_0da159924cuda3std3__45__cpo3endE[1];
.global .align 1 .b8 _ZN34_INTERNAL_a6648c14_4_k_cu_0da159924cuda3std3__45__cpo6cbeginE[1];
.global .align 1 .b8 _ZN34_INTERNAL_a6648c14_4_k_cu_0da159924cuda3std3__45__cpo4cendE[1];
.global .align 1 .b8 _ZN34_INTERNAL_a6648c14_4_k_cu_0da159924cuda3std3__45__cpo6rbeginE[1];
.global .align 1 .b8 _ZN34_INTERNAL_a6648c14_4_k_cu_0da159924cuda3std3__45__cpo4rendE[1];
.global .align 1 .b8 _ZN34_INTERNAL_a6648c14_4_k_cu_0da159924cuda3std3__45__cpo7crbeginE[1];
.global .align 1 .b8 _ZN34_INTERNAL_a6648c14_4_k_cu_0da159924cuda3std3__45__cpo5crendE[1];
.global .align 1 .b8 _ZN34_INTERNAL_a6648c14_4_k_cu_0da159924cuda3std3__436_GLOBAL__N__a6648c14_4_k_cu_0da159926ignoreE[1];
.global .align 1 .b8 _ZN34_INTERNAL_a6648c14_4_k_cu_0da159924cuda3std3__419piecewise_constructE[1];
.global .align 1 .b8 _ZN34_INTERNAL_a6648c14_4_k_cu_0da159924cuda3std3__48in_placeE[1];
.global .align 1 .b8 _ZN34_INTERNAL_a6648c14_4_k_cu_0da159924cuda3std3__420unreachable_sentinelE[1];
.global .align 1 .b8 _ZN34_INTERNAL_a6648c14_4_k_cu_0da159924cuda3std3__47nulloptE[1];
.global .align 1 .b8 _ZN34_INTERNAL_a6648c14_4_k_cu_0da159924cuda3std3__48unexpectE[1];
.global .align 1 .b8 _ZN34_INTERNAL_a6648c14_4_k_cu_0da159924cuda3std6ranges3__45__cpo4swapE[1];
.global .align 1 .b8 _ZN34_INTERNAL_a6648c14_4_k_cu_0da159924cuda3std6ranges3__45__cpo9iter_moveE[1];
.global .align 1 .b8 _ZN34_INTERNAL_a6648c14_4_k_cu_0da159924cuda3std6ranges3__45__cpo5beginE[1];
.global .align 1 .b8 _ZN34_INTERNAL_a6648c14_4_k_cu_0da159924cuda3std6ranges3__45__cpo3endE[1];
.global .align 1 .b8 _ZN34_INTERNAL_a6648c14_4_k_cu_0da159924cuda3std6ranges3__45__cpo6cbeginE[1];
.global .align 1 .b8 _ZN34_INTERNAL_a6648c14_4_k_cu_0da159924cuda3std6ranges3__45__cpo4cendE[1];
.global .align 1 .b8 _ZN34_INTERNAL_a6648c14_4_k_cu_0da159924cuda3std6ranges3__45__cpo7advanceE[1];
.global .align 1 .b8 _ZN34_INTERNAL_a6648c14_4_k_cu_0da159924cuda3std6ranges3__45__cpo9iter_swapE[1];
.global .align 1 .b8 _ZN34_INTERNAL_a6648c14_4_k_cu_0da159924cuda3std6ranges3__45__cpo4nextE[1];
.global .align 1 .b8 _ZN34_INTERNAL_a6648c14_4_k_cu_0da159924cuda3std6ranges3__45__cpo4prevE[1];
.global .align 1 .b8 _ZN34_INTERNAL_a6648c14_4_k_cu_0da159924cuda3std6ranges3__45__cpo4dataE[1];
.global .align 1 .b8 _ZN34_INTERNAL_a6648c14_4_k_cu_0da159924cuda3std6ranges3__45__cpo5cdataE[1];
.global .align 1 .b8 _ZN34_INTERNAL_a6648c14_4_k_cu_0da159924cuda3std6ranges3__45__cpo4sizeE[1];
.global .align 1 .b8 _ZN34_INTERNAL_a6648c14_4_k_cu_0da159924cuda3std6ranges3__45__cpo5ssizeE[1];
.global .align 1 .b8 _ZN34_INTERNAL_a6648c14_4_k_cu_0da159924cuda3std6ranges3__45__cpo8distanceE[1];
.global .align 1 .b8 _ZN34_INTERNAL_a6648c14_4_k_cu_0da159926thrust24THRUST_300001_SM_1000_NS8cuda_cub3parE[1];
.global .align 1 .b8 _ZN34_INTERNAL_a6648c14_4_k_cu_0da159926thrust24THRUST_300001_SM_1000_NS8cuda_cub10par_nosyncE[1];
.global .align 1 .b8 _ZN34_INTERNAL_a6648c14_4_k_cu_0da159926thrust24THRUST_300001_SM_1000_NS6system6detail10sequential3seqE[1];
.global .align 1 .b8 _ZN34_INTERNAL_a6648c14_4_k_cu_0da159926thrust24THRUST_300001_SM_1000_NS6system3cpp3parE[1];
.global .align 1 .b8 _ZN34_INTERNAL_a6648c14_4_k_cu_0da159926thrust24THRUST_300001_SM_1000_NS12placeholders2_1E[1];
.global .align 1 .b8 _ZN34_INTERNAL_a6648c14_4_k_cu_0da159926thrust24THRUST_300001_SM_1000_NS12placeholders2_2E[1];
.global .align 1 .b8 _ZN34_INTERNAL_a6648c14_4_k_cu_0da159926thrust24THRUST_300001_SM_1000_NS12placeholders2_3E[1];
.global .align 1 .b8 _ZN34_INTERNAL_a6648c14_4_k_cu_0da159926thrust24THRUST_300001_SM_1000_NS12placeholders2_4E[1];
.global .align 1 .b8 _ZN34_INTERNAL_a6648c14_4_k_cu_0da159926thrust24THRUST_300001_SM_1000_NS12placeholders2_5E[1];
.global .align 1 .b8 _ZN34_INTERNAL_a6648c14_4_k_cu_0da159926thrust24THRUST_300001_SM_1000_NS12placeholders2_6E[1];
.global .align 1 .b8 _ZN34_INTERNAL_a6648c14_4_k_cu_0da159926thrust24THRUST_300001_SM_1000_NS12placeholders2_7E[1];
.global .align 1 .b8 _ZN34_INTERNAL_a6648c14_4_k_cu_0da159926thrust24THRUST_300001_SM_1000_NS12placeholders2_8E[1];
.global .align 1 .b8 _ZN34_INTERNAL_a6648c14_4_k_cu_0da159926thrust24THRUST_300001_SM_1000_NS12placeholders2_9E[1];
.global .align 1 .b8 _ZN34_INTERNAL_a6648c14_4_k_cu_0da159926thrust24THRUST_300001_SM_1000_NS12placeholders3_10E[1];
.global .align 1 .b8 _ZN34_INTERNAL_a6648c14_4_k_cu_0da159926thrust24THRUST_300001_SM_1000_NS3seqE[1];
.global .align 1 .b8 _ZN34_INTERNAL_a6648c14_4_k_cu_0da159926thrust24THRUST_300001_SM_1000_NS6deviceE[1];

.visible .entry _ZN3cub18CUB_300001_SM_10006detail11EmptyKernelIvEEvv()
{


	ret;

}
	// .globl	_ZN3cub18CUB_300001_SM_10006detail8for_each13static_kernelINS2_12policy_hub_t12policy_500_tEiN6thrust24THRUST_300001_SM_1000_NS8cuda_cub20__uninitialized_fill7functorINS7_10device_ptrI3IntEESC_EEEEvT0_T1_
.visible .entry _ZN3cub18CUB_300001_SM_10006detail8for_each13static_kernelINS2_12policy_hub_t12policy_500_tEiN6thrust24THRUST_300001_SM_1000_NS8cuda_cub20__uninitialized_fill7functorINS7_10device_ptrI3IntEESC_EEEEvT0_T1_(
	.param .u32 _ZN3cub18CUB_300001_SM_10006detail8for_each13static_kernelINS2_12policy_hub_t12policy_500_tEiN6thrust24THRUST_300001_SM_1000_NS8cuda_cub20__uninitialized_fill7functorINS7_10device_ptrI3IntEESC_EEEEvT0_T1__param_0,
	.param .align 8 .b8 _ZN3cub18CUB_300001_SM_10006detail8for_each13static_kernelINS2_12policy_hub_t12policy_500_tEiN6thrust24THRUST_300001_SM_1000_NS8cuda_cub20__uninitialized_fill7functorINS7_10device_ptrI3IntEESC_EEEEvT0_T1__param_1[16]
)
.maxntid 256
{
	.reg .pred 	%p<4>;
	.reg .b16 	%rs<5>;
	.reg .b32 	%r<18>;
	.reg .b64 	%rd<10>;

	ld.param.u32 	%r5, [_ZN3cub18CUB_300001_SM_10006detail8for_each13static_kernelINS2_12policy_hub_t12policy_500_tEiN6thrust24THRUST_300001_SM_1000_NS8cuda_cub20__uninitialized_fill7functorINS7_10device_ptrI3IntEESC_EEEEvT0_T1__param_1+8];
	ld.param.u64 	%rd2, [_ZN3cub18CUB_300001_SM_10006detail8for_each13static_kernelINS2_12policy_hub_t12policy_500_tEiN6thrust24THRUST_300001_SM_1000_NS8cuda_cub20__uninitialized_fill7functorINS7_10device_ptrI3IntEESC_EEEEvT0_T1__param_1];
	ld.param.u32 	%r11, [_ZN3cub18CUB_300001_SM_10006detail8for_each13static_kernelINS2_12policy_hub_t12policy_500_tEiN6thrust24THRUST_300001_SM_1000_NS8cuda_cub20__uninitialized_fill7functorINS7_10device_ptrI3IntEESC_EEEEvT0_T1__param_0];
	mov.u32 	%r12, %ctaid.x;
	shl.b32 	%r1, %r12, 9;
	sub.s32 	%r2, %r11, %r1;
	setp.lt.s32 	%p1, %r2, 512;
	@%p1 bra 	$L__BB1_2;
	mov.u32 	%r16, %tid.x;
	add.s32 	%r17, %r16, %r1;
	cvta.to.global.u64 	%rd7, %rd2;
	mul.wide.u32 	%rd8, %r17, 4;
	add.s64 	%rd9, %rd7, %rd8;
	st.global.u32 	[%rd9], %r5;
	st.global.u32 	[%rd9+1024], %r5;
	bra.uni 	$L__BB1_6;
$L__BB1_2:
	cvta.to.global.u64 	%rd1, %rd2;
	mov.u32 	%r4, %tid.x;
	setp.ge.s32 	%p2, %r4, %r2;
	@%p2 bra 	$L__BB1_4;
	add.s32 	%r13, %r1, %r4;
	mul.wide.u32 	%rd3, %r13, 4;
	add.s64 	%rd4, %rd1, %rd3;
	st.global.u32 	[%rd4], %r5;
$L__BB1_4:
	add.s32 	%r14, %r4, 256;
	setp.ge.s32 	%p3, %r14, %r2;
	@%p3 bra 	$L__BB1_6;
	add.s32 	%r15, %r1, %r4;
	mul.wide.u32 	%rd5, %r15, 4;
	add.s64 	%rd6, %rd1, %rd5;
	st.global.u32 	[%rd6+1024], %r5;
$L__BB1_6:
	ret;

}


// ===== COMPILED SASS (sm_100) =====

	.target	sm_100

	.elftype	@"ET_EXEC"


//--------------------- .note.nv.tkinfo           --------------------------
	.section	.note.nv.tkinfo,"",@"SHT_NOTE"
	.sectionflags	@"SHF_NOTE_NV_TKINFO"
	.tkinfo
        /*0018*/ 	.word	0x00000002
        /*0030*/ 	.string	""
        /*0030*/ 	.string	"ptxas"
        /*0030*/ 	.string	"Cuda compilation tools, release 13.0, V13.0.88"
        /*0030*/ 	.string	"Build cuda_13.0.r13.0/compiler.36424714_0"
        /*0030*/ 	.string	"-arch sm_100 -m 64 "



//--------------------- .note.nv.cuinfo           --------------------------
	.section	.note.nv.cuinfo,"",@"SHT_NOTE"
	.sectionflags	@"SHF_NOTE_NV_CUINFO"
        /*0018*/ 	.short	0x0002
        /*001a*/ 	.short	0x0064
        /*001c*/ 	.short	0x0082
	.zero		2


//--------------------- .nv.info                  --------------------------
	.section	.nv.info,"",@"SHT_CUDA_INFO"
	.align	4


	//----- nvinfo : EIATTR_REGCOUNT
	.align		4
        /*0000*/ 	.byte	0x04, 0x2f
        /*0002*/ 	.short	(.L_46 - .L_45)
	.align		4
.L_45:
        /*0004*/ 	.word	index@(_ZN3cub18CUB_300001_SM_10006detail11EmptyKernelIvEEvv)
        /*0008*/ 	.word	0x00000004


	//----- nvinfo : EIATTR_FRAME_SIZE
	.align		4
.L_46:
        /*000c*/ 	.byte	0x04, 0x11
        /*000e*/ 	.short	(.L_48 - .L_47)
	.align		4
.L_47:
        /*0010*/ 	.word	index@(_ZN3cub18CUB_300001_SM_10006detail11EmptyKernelIvEEvv)
        /*0014*/ 	.word	0x00000000


	//----- nvinfo : EIATTR_REGCOUNT
	.align		4
.L_48:
        /*0018*/ 	.byte	0x04, 0x2f
        /*001a*/ 	.short	(.L_50 - .L_49)
	.align		4
.L_49:
        /*001c*/ 	.word	index@(_ZN3cub18CUB_300001_SM_10006detail8for_each13static_kernelINS2_12policy_hub_t12policy_500_tEiN6thrust24THRUST_300001_SM_1000_NS8cuda_cub20__uninitialized_fill7functorINS7_10device_ptrI3IntEESC_EEEEvT0_T1_)
        /*0020*/ 	.word	0x0000000e


	//----- nvinfo : EIATTR_FRAME_SIZE
	.align		4
.L_50:
        /*0024*/ 	.byte	0x04, 0x11
        /*0026*/ 	.short	(.L_52 - .L_51)
	.align		4
.L_51:
        /*0028*/ 	.word	index@(_ZN3cub18CUB_300001_SM_10006detail8for_each13static_kernelINS2_12policy_hub_t12policy_500_tEiN6thrust24THRUST_300001_SM_1000_NS8cuda_cub20__uninitialized_fill7functorINS7_10device_ptrI3IntEESC_EEEEvT0_T1_)
        /*002c*/ 	.word	0x00000000


	//----- nvinfo : EIATTR_MIN_STACK_SIZE
	.align		4
.L_52:
        /*0030*/ 	.byte	0x04, 0x12
        /*0032*/ 	.short	(.L_54 - .L_53)
	.align		4
.L_53:
        /*0034*/ 	.word	index@(_ZN3cub18CUB_300001_SM_10006detail8for_each13static_kernelINS2_12policy_hub_t12policy_500_tEiN6thrust24THRUST_300001_SM_1000_NS8cuda_cub20__uninitialized_fill7functorINS7_10device_ptrI3IntEESC_EEEEvT0_T1_)
        /*0038*/ 	.word	0x00000000


	//----- nvinfo : EIATTR_MIN_STACK_SIZE
	.align		4
.L_54:
        /*003c*/ 	.byte	0x04, 0x12
        /*003e*/ 	.short	(.L_56 - .L_55)
	.align		4
.L_55:
        /*0040*/ 	.word	index@(_ZN3cub18CUB_300001_SM_10006detail11EmptyKernelIvEEvv)
        /*0044*/ 	.word	0x00000000
.L_56:


//--------------------- .nv.compat                --------------------------
	.section	.nv.compat,"",@"SHT_CUDA_COMPAT_INFO"
	.align	4
        /*0000*/ 	.byte	0x02, 0x09, 0x00, 0x00, 0x02, 0x02, 0x01, 0x00, 0x02, 0x05, 0x05, 0x00, 0x03, 0x07, 0x01, 0x01
        /*0010*/ 	.byte	0x02, 0x03, 0x00, 0x00, 0x02, 0x06, 0x01, 0x00, 0x04, 0x0b, 0x08, 0x00, 0x09, 0x00, 0x00, 0x00
        /*0020*/ 	.byte	0x00, 0x00, 0x00, 0x00


//--------------------- .nv.info._ZN3cub18CUB_300001_SM_10006detail8for_each13static_kernelINS2_12policy_hub_t12policy_500_tEiN6thrust24THRUST_300001_SM_1000_NS8cuda_cub20__uninitialized_fill7functorINS7_10device_ptrI3IntEESC_EEEEvT0_T1_ --------------------------
	.section	.nv.info._ZN3cub18CUB_300001_SM_10006detail8for_each13static_kernelINS2_12policy_hub_t12policy_500_tEiN6thrust24THRUST_300001_SM_1000_NS8cuda_cub20__uninitialized_fill7functorINS7_10device_ptrI3IntEESC_EEEEvT0_T1_,"",@"SHT_CUDA_INFO"
	.sectionflags	@""
	.align	4


	//----- nvinfo : EIATTR_CUDA_API_VERSION
	.align		4
        /*0000*/ 	.byte	0x04, 0x37
        /*0002*/ 	.short	(.L_58 - .L_57)
.L_57:
        /*0004*/ 	.word	0x00000082


	//----- nvinfo : EIATTR_KPARAM_INFO
	.align		4
.L_58:
        /*0008*/ 	.byte	0x04, 0x17
        /*000a*/ 	.short	(.L_60 - .L_59)
.L_59:
        /*000c*/ 	.word	0x00000000
        /*0010*/ 	.short	0x0001
        /*0012*/ 	.short	0x0008
        /*0014*/ 	.byte	0x00, 0xf0, 0x41, 0x00


	//----- nvinfo : EIATTR_KPARAM_INFO
	.align		4
.L_60:
        /*0018*/ 	.byte	0x04, 0x17
        /*001a*/ 	.short	(.L_62 - .L_61)
.L_61:
        /*001c*/ 	.word	0x00000000
        /*0020*/ 	.short	0x0000
        /*0022*/ 	.short	0x0000
        /*0024*/ 	.byte	0x00, 0xf0, 0x11, 0x00


	//----- nvinfo : EIATTR_SPARSE_MMA_MASK
	.align		4
.L_62:
        /*0028*/ 	.byte	0x03, 0x50
        /*002a*/ 	.short	0x0000


	//----- nvinfo : EIATTR_MAXREG_COUNT
	.align		4
        /*002c*/ 	.byte	0x03, 0x1b
        /*002e*/ 	.short	0x00ff


	//----- nvinfo : EIATTR_MERCURY_ISA_VERSION
	.align		4
        /*0030*/ 	.byte	0x03, 0x5f
        /*0032*/ 	.short	0x0101


	//----- nvinfo : EIATTR_VRC_CTA_INIT_COUNT
	.align		4
        /*0034*/ 	.byte	0x02, 0x4a
	.zero		1
	.zero		1


	//----- nvinfo : EIATTR_EXIT_INSTR_OFFSETS
	.align		4
        /*0038*/ 	.byte	0x04, 0x1c
        /*003a*/ 	.short	(.L_64 - .L_63)


	//   ....[0]....
.L_63:
        /*003c*/ 	.word	0x000000e0


	//   ....[1]....
        /*0040*/ 	.word	0x00000180


	//   ....[2]....
        /*0044*/ 	.word	0x000001e0


	//----- nvinfo : EIATTR_MAX_THREADS
	.align		4
.L_64:
        /*0048*/ 	.byte	0x04, 0x05
        /*004a*/ 	.short	(.L_66 - .L_65)
.L_65:
        /*004c*/ 	.word	0x00000100
        /*0050*/ 	.word	0x00000001
        /*0054*/ 	.word	0x00000001


	//----- nvinfo : EIATTR_CBANK_PARAM_SIZE
	.align		4
.L_66:
        /*0058*/ 	.byte	0x03, 0x19
        /*005a*/ 	.short	0x0018


	//----- nvinfo : EIATTR_PARAM_CBANK
	.align		4
        /*005c*/ 	.byte	0x04, 0x0a
        /*005e*/ 	.short	(.L_68 - .L_67)
	.align		4
.L_67:
        /*0060*/ 	.word	index@(.nv.constant0._ZN3cub18CUB_300001_SM_10006detail8for_each13static_kernelINS2_12policy_hub_t12policy_500_tEiN6thrust24THRUST_300001_SM_1000_NS8cuda_cub20__uninitialized_fill7functorINS7_10device_ptrI3IntEESC_EEEEvT0_T1_)
        /*0064*/ 	.short	0x0380
        /*0066*/ 	.short	0x0018


	//----- nvinfo : EIATTR_SW_WAR
	.align		4
.L_68:
        /*0068*/ 	.byte	0x04, 0x36
        /*006a*/ 	.short	(.L_70 - .L_69)
.L_69:
        /*006c*/ 	.word	0x00000008
.L_70:


//--------------------- .nv.info._ZN3cub18CUB_300001_SM_10006detail11EmptyKernelIvEEvv --------------------------
	.section	.nv.info._ZN3cub18CUB_300001_SM_10006detail11EmptyKernelIvEEvv,"",@"SHT_CUDA_INFO"
	.sectionflags	@""
	.align	4


	//----- nvinfo : EIATTR_CUDA_API_VERSION
	.align		4
        /*0000*/ 	.byte	0x04, 0x37
        /*0002*/ 	.short	(.L_72 - .L_71)
.L_71:
        /*0004*/ 	.word	0x00000082


	//----- nvinfo : EIATTR_SPARSE_MMA_MASK
	.align		4
.L_72:
        /*0008*/ 	.byte	0x03, 0x50
        /*000a*/ 	.short	0x0000


	//----- nvinfo : EIATTR_MAXREG_COUNT
	.align		4
        /*000c*/ 	.byte	0x03, 0x1b
        /*000e*/ 	.short	0x00ff


	//----- nvinfo : EIATTR_MERCURY_ISA_VERSION
	.align		4
        /*0010*/ 	.byte	0x03, 0x5f
        /*0012*/ 	.short	0x0101


	//----- nvinfo : EIATTR_VRC_CTA_INIT_COUNT
	.align		4
        /*0014*/ 	.byte	0x02, 0x4a
	.zero		1
	.zero		1


	//----- nvinfo : EIATTR_EXIT_INSTR_OFFSETS
	.align		4
        /*0018*/ 	.byte	0x04, 0x1c
        /*001a*/ 	.short	(.L_74 - .L_73)


	//   ....[0]....
.L_73:
        /*001c*/ 	.word	0x00000010


	//----- nvinfo : EIATTR_SW_WAR
	.align		4
.L_74:
        /*0020*/ 	.byte	0x04, 0x36
        /*0022*/ 	.short	(.L_76 - .L_75)
.L_75:
        /*0024*/ 	.word	0x00000008
.L_76:


//--------------------- .nv.callgraph             --------------------------
	.section	.nv.callgraph,"",@"SHT_CUDA_CALLGRAPH"
	.align	4
	.sectionentsize	8
	.align		4
        /*0000*/ 	.word	0x00000000
	.align		4
        /*0004*/ 	.word	0xffffffff
	.align		4
        /*0008*/ 	.word	0x00000000
	.align		4
        /*000c*/ 	.word	0xfffffffe
	.align		4
        /*0010*/ 	.word	0x00000000
	.align		4
        /*0014*/ 	.word	0xfffffffd
	.align		4
        /*0018*/ 	.word	0x00000000
	.align		4
        /*001c*/ 	.word	0xfffffffc


//--------------------- .nv.constant4             --------------------------
	.section	.nv.constant4,"a",@progbits
	.align	8
	.align		8
.nv.constant4:
        /*0000*/ 	.dword	_ZN34_INTERNAL_a6648c14_4_k_cu_0da159924cuda3std3__45__cpo5beginE
	.align		8
        /*0008*/ 	.dword	_ZN34_INTERNAL_a6648c14_4_k_cu_0da159924cuda3std3__45__cpo3endE
	.align		8
        /*0010*/ 	.dword	_ZN34_INTERNAL_a6648c14_4_k_cu_0da159924cuda3std3__45__cpo6cbeginE
	.align		8
        /*0018*/ 	.dword	_ZN34_INTERNAL_a6648c14_4_k_cu_0da159924cuda3std3__45__cpo4cendE
	.align		8
        /*0020*/ 	.dword	_ZN34_INTERNAL_a6648c14_4_k_cu_0da159924cuda3std3__45__cpo6rbeginE
	.align		8
        /*0028*/ 	.dword	_ZN34_INTERNAL_a6648c14_4_k_cu_0da159924cuda3std3__45__cpo4rendE
	.align		8
        /*0030*/ 	.dword	_ZN34_INTERNAL_a6648c14_4_k_cu_0da159924cuda3std3__45__cpo7crbeginE
	.align		8
        /*0038*/ 	.dword	_ZN34_INTERNAL_a6648c14_4_k_cu_0da159924cuda3std3__45__cpo5crendE
	.align		8
        /*0040*/ 	.dword	_ZN34_INTERNAL_a6648c14_4_k_cu_0da159924cuda3std3__436_GLOBAL__N__a6648c14_4_k_cu_0da159926ignoreE
	.align		8
        /*0048*/ 	.dword	_ZN34_INTERNAL_a6648c14_4_k_cu_0da159924cuda3std3__419piecewise_constructE
	.align		8
        /*0050*/ 	.dword	_ZN34_INTERNAL_a6648c14_4_k_cu_0da159924cuda3std3__48in_placeE
	.align		8
        /*0058*/ 	.dword	_ZN34_INTERNAL_a6648c14_4_k_cu_0da159924cuda3std3__420unreachable_sentinelE
	.align		8
        /*0060*/ 	.dword	_ZN34_INTERNAL_a6648c14_4_k_cu_0da159924cuda3std3__47nulloptE
	.align		8
        /*0068*/ 	.dword	_ZN34_INTERNAL_a6648c14_4_k_cu_0da159924cuda3std3__48unexpectE
	.align		8
        /*0070*/ 	.dword	_ZN34_INTERNAL_a6648c14_4_k_cu_0da159924cuda3std6ranges3__45__cpo4swapE
	.align		8
        /*0078*/ 	.dword	_ZN34_INTERNAL_a6648c14_4_k_cu_0da159924cuda3std6ranges3__45__cpo9iter_moveE
	.align		8
        /*0080*/ 	.dword	_ZN34_INTERNAL_a6648c14_4_k_cu_0da159924cuda3std6ranges3__45__cpo5beginE
	.align		8
        /*0088*/ 	.dword	_ZN34_INTERNAL_a6648c14_4_k_cu_0da159924cuda3std6ranges3__45__cpo3endE
	.align		8
        /*0090*/ 	.dword	_ZN34_INTERNAL_a6648c14_4_k_cu_0da159924cuda3std6ranges3__45__cpo6cbeginE
	.align		8
        /*0098*/ 	.dword	_ZN34_INTERNAL_a6648c14_4_k_cu_0da159924cuda3std6ranges3__45__cpo4cendE
	.align		8
        /*00a0*/ 	.dword	_ZN34_INTERNAL_a6648c14_4_k_cu_0da159924cuda3std6ranges3__45__cpo7advanceE
	.align		8
        /*00a8*/ 	.dword	_ZN34_INTERNAL_a6648c14_4_k_cu_0da159924cuda3std6ranges3__45__cpo9iter_swapE
	.align		8
        /*00b0*/ 	.dword	_ZN34_INTERNAL_a6648c14_4_k_cu_0da159924cuda3std6ranges3__45__cpo4nextE
	.align		8
        /*00b8*/ 	.dword	_ZN34_INTERNAL_a6648c14_4_k_cu_0da159924cuda3std6ranges3__45__cpo4prevE
	.align		8
        /*00c0*/ 	.dword	_ZN34_INTERNAL_a6648c14_4_k_cu_0da159924cuda3std6ranges3__45__cpo4dataE
	.align		8
        /*00c8*/ 	.dword	_ZN34_INTERNAL_a6648c14_4_k_cu_0da159924cuda3std6ranges3__45__cpo5cdataE
	.align		8
        /*00d0*/ 	.dword	_ZN34_INTERNAL_a6648c14_4_k_cu_0da159924cuda3std6ranges3__45__cpo4sizeE
	.align		8
        /*00d8*/ 	.dword	_ZN34_INTERNAL_a6648c14_4_k_cu_0da159924cuda3std6ranges3__45__cpo5ssizeE
	.align		8
        /*00e0*/ 	.dword	_ZN34_INTERNAL_a6648c14_4_k_cu_0da159924cuda3std6ranges3__45__cpo8distanceE
	.align		8
        /*00e8*/ 	.dword	_ZN34_INTERNAL_a6648c14_4_k_cu_0da159926thrust24THRUST_300001_SM_1000_NS8cuda_cub3parE
	.align		8
        /*00f0*/ 	.dword	_ZN34_INTERNAL_a6648c14_4_k_cu_0da159926thrust24THRUST_300001_SM_1000_NS8cuda_cub10par_nosyncE
	.align		8
        /*00f8*/ 	.dword	_ZN34_INTERNAL_a6648c14_4_k_cu_0da159926thrust24THRUST_300001_SM_1000_NS6system6detail10sequential3seqE
	.align		8
        /*0100*/ 	.dword	_ZN34_INTERNAL_a6648c14_4_k_cu_0da159926thrust24THRUST_300001_SM_1000_NS6system3cpp3parE
	.align		8
        /*0108*/ 	.dword	_ZN34_INTERNAL_a6648c14_4_k_cu_0da159926thrust24THRUST_300001_SM_1000_NS12placeholders2_1E
	.align		8
        /*0110*/ 	.dword	_ZN34_INTERNAL_a6648c14_4_k_cu_0da159926thrust24THRUST_300001_SM_1000_NS12placeholders2_2E
	.align		8
        /*0118*/ 	.dword	_ZN34_INTERNAL_a6648c14_4_k_cu_0da159926thrust24THRUST_300001_SM_1000_NS12placeholders2_3E
	.align		8
        /*0120*/ 	.dword	_ZN34_INTERNAL_a6648c14_4_k_cu_0da159926thrust24THRUST_300001_SM_1000_NS12placeholders2_4E
	.align		8
        /*0128*/ 	.dword	_ZN34_INTERNAL_a6648c14_4_k_cu_0da159926thrust24THRUST_300001_SM_1000_NS12placeholders2_5E
	.align		8
        /*0130*/ 	.dword	_ZN34_INTERNAL_a6648c14_4_k_cu_0da159926thrust24THRUST_300001_SM_1000_NS12placeholders2_6E
	.align		8
        /*0138*/ 	.dword	_ZN34_INTERNAL_a6648c14_4_k_cu_0da159926thrust24THRUST_300001_SM_1000_NS12placeholders2_7E
	.align		8
        /*0140*/ 	.dword	_ZN34_INTERNAL_a6648c14_4_k_cu_0da159926thrust24THRUST_300001_SM_1000_NS12placeholders2_8E
	.align		8
        /*0148*/ 	.dword	_ZN34_INTERNAL_a6648c14_4_k_cu_0da159926thrust24THRUST_300001_SM_1000_NS12placeholders2_9E
	.align		8
        /*0150*/ 	.dword	_ZN34_INTERNAL_a6648c14_4_k_cu_0da159926thrust24THRUST_300001_SM_1000_NS12placeholders3_10E
	.align		8
        /*0158*/ 	.dword	_ZN34_INTERNAL_a6648c14_4_k_cu_0da159926thrust24THRUST_300001_SM_1000_NS3seqE
	.align		8
        /*0160*/ 	.dword	_ZN34_INTERNAL_a6648c14_4_k_cu_0da159926thrust24THRUST_300001_SM_1000_NS6deviceE


//--------------------- .text._ZN3cub18CUB_300001_SM_10006detail8for_each13static_kernelINS2_12policy_hub_t12policy_500_tEiN6thrust24THRUST_300001_SM_1000_NS8cuda_cub20__uninitialized_fill7functorINS7_10device_ptrI3IntEESC_EEEEvT0_T1_ --------------------------
	.section	.text._ZN3cub18CUB_300001_SM_10006detail8for_each13static_kernelINS2_12policy_hub_t12policy_500_tEiN6thrust24THRUST_300001_SM_1000_NS8cuda_cub20__uninitialized_fill7functorINS7_10device_ptrI3IntEESC_EEEEvT0_T1_,"ax",@progbits
	.align	128
        .global         _ZN3cub18CUB_300001_SM_10006detail8for_each13static_kernelINS2_12policy_hub_t12policy_500_tEiN6thrust24THRUST_300001_SM_1000_NS8cuda_cub20__uninitialized_fill7functorINS7_10device_ptrI3IntEESC_EEEEvT0_T1_
        .type           _ZN3cub18CUB_300001_SM_10006detail8for_each13static_kernelINS2_12policy_hub_t12policy_500_tEiN6thrust24THRUST_300001_SM_1000_NS8cuda_cub20__uninitialized_fill7functorINS7_10device_ptrI3IntEESC_EEEEvT0_T1_,@function
        .size           _ZN3cub18CUB_300001_SM_10006detail8for_each13static_kernelINS2_12policy_hub_t12policy_500_tEiN6thrust24THRUST_300001_SM_1000_NS8cuda_cub20__uninitialized_fill7functorINS7_10device_ptrI3IntEESC_EEEEvT0_T1_,(.L_x_3 - _ZN3cub18CUB_300001_SM_10006detail8for_each13static_kernelINS2_12policy_hub_t12policy_500_tEiN6thrust24THRUST_300001_SM_1000_NS8cuda_cub20__uninitialized_fill7functorINS7_10device_ptrI3IntEESC_EEEEvT0_T1_)
        .other          _ZN3cub18CUB_300001_SM_10006detail8for_each13static_kernelINS2_12policy_hub_t12policy_500_tEiN6thrust24THRUST_300001_SM_1000_NS8cuda_cub20__uninitialized_fill7functorINS7_10device_ptrI3IntEESC_EEEEvT0_T1_,@"STO_CUDA_ENTRY STV_DEFAULT"
_ZN3cub18CUB_300001_SM_10006detail8for_each13static_kernelINS2_12policy_hub_t12policy_500_tEiN6thrust24THRUST_300001_SM_1000_NS8cuda_cub20__uninitialized_fill7functorINS7_10device_ptrI3IntEESC_EEEEvT0_T1_:
.text._ZN3cub18CUB_300001_SM_10006detail8for_each13static_kernelINS2_12policy_hub_t12policy_500_tEiN6thrust24THRUST_300001_SM_1000_NS8cuda_cub20__uninitialized_fill7functorINS7_10device_ptrI3IntEESC_EEEEvT0_T1_:
[----:B------:R-:W-:Y:S01]  /*0000*/  LDC R1, c[0x0][0x37c] ;  /* 0x0000df00ff017b82 */ /* 0x000fe20000000800 */
[----:B------:R-:W0:Y:S07]  /*0010*/  S2R R4, SR_CTAID.X ;  /* 0x0000000000047919 */ /* 0x000e2e0000002500 */
[----:B------:R-:W0:Y:S01]  /*0020*/  LDC R3, c[0x0][0x380] ;  /* 0x0000e000ff037b82 */ /* 0x000e220000000800 */
[----:B------:R-:W1:Y:S01]  /*0030*/  LDCU.64 UR4, c[0x0][0x358] ;  /* 0x00006b00ff0477ac */ /* 0x000e620008000a00 */
[----:B0-----:R-:W-:-:S05]  /*0040*/  IMAD R0, R4, -0x200, R3 ;  /* 0xfffffe0004007824 */ /* 0x001fca00078e0203 */
[----:B------:R-:W-:-:S13]  /*0050*/  ISETP.GE.AND P0, PT, R0, 0x200, PT ;  /* 0x000002000000780c */ /* 0x000fda0003f06270 */
[----:B-1----:R-:W-:Y:S05]  /*0060*/  @!P0 BRA `(.L_x_0) ;  /* 0x0000000000208947 */ /* 0x002fea0003800000 */
[----:B------:R-:W0:Y:S01]  /*0070*/  S2R R5, SR_TID.X ;  /* 0x0000000000057919 */ /* 0x000e220000002100 */
[----:B------:R-:W1:Y:S08]  /*0080*/  LDC.64 R2, c[0x0][0x388] ;  /* 0x0000e200ff027b82 */ /* 0x000e700000000a00 */
[----:B------:R-:W2:Y:S01]  /*0090*/  LDC R7, c[0x0][0x390] ;  /* 0x0000e400ff077b82 */ /* 0x000ea20000000800 */
[----:B0-----:R-:W-:-:S05]  /*00a0*/  LEA R5, R4, R5, 0x9 ;  /* 0x0000000504057211 */ /* 0x001fca00078e48ff */
[----:B-1----:R-:W-:-:S05]  /*00b0*/  IMAD.WIDE.U32 R2, R5, 0x4, R2 ;  /* 0x0000000405027825 */ /* 0x002fca00078e0002 */
[----:B--2---:R-:W-:Y:S04]  /*00c0*/  STG.E desc[UR4][R2.64], R7 ;  /* 0x0000000702007986 */ /* 0x004fe8000c101904 */
[----:B------:R-:W-:Y:S01]  /*00d0*/  STG.E desc[UR4][R2.64+0x400], R7 ;  /* 0x0004000702007986 */ /* 0x000fe2000c101904 */
[----:B------:R-:W-:Y:S05]  /*00e0*/  EXIT ;  /* 0x000000000000794d */ /* 0x000fea0003800000 */
.L_x_0:
[----:B------:R-:W0:Y:S02]  /*00f0*/  S2R R7, SR_TID.X ;  /* 0x0000000000077919 */ /* 0x000e240000002100 */
[C---:B0-----:R-:W-:Y:S02]  /*0100*/  ISETP.GE.AND P0, PT, R7.reuse, R0, PT ;  /* 0x000000000700720c */ /* 0x041fe40003f06270 */
[----:B------:R-:W-:-:S04]  /*0110*/  IADD3 R5, PT, PT, R7, 0x100, RZ ;  /* 0x0000010007057810 */ /* 0x000fc80007ffe0ff */
[----:B------:R-:W-:-:S07]  /*0120*/  ISETP.GE.AND P1, PT, R5, R0, PT ;  /* 0x000000000500720c */ /* 0x000fce0003f26270 */
[----:B------:R-:W0:Y:S01]  /*0130*/  @!P0 LDC.64 R2, c[0x0][0x388] ;  /* 0x0000e200ff028b82 */ /* 0x000e220000000a00 */
[----:B------:R-:W-:-:S07]  /*0140*/  @!P0 LEA R9, R4, R7, 0x9 ;  /* 0x0000000704098211 */ /* 0x000fce00078e48ff */
[----:B------:R-:W1:Y:S01]  /*0150*/  @!P0 LDC R11, c[0x0][0x390] ;  /* 0x0000e400ff0b8b82 */ /* 0x000e620000000800 */
[----:B0-----:R-:W-:-:S05]  /*0160*/  @!P0 IMAD.WIDE.U32 R2, R9, 0x4, R2 ;  /* 0x0000000409028825 */ /* 0x001fca00078e0002 */
[----:B-1----:R0:W-:Y:S01]  /*0170*/  @!P0 STG.E desc[UR4][R2.64], R11 ;  /* 0x0000000b02008986 */ /* 0x0021e2000c101904 */
[----:B------:R-:W-:Y:S05]  /*0180*/  @P1 EXIT ;  /* 0x000000000000194d */ /* 0x000fea0003800000 */
[----:B0-----:R-:W0:Y:S01]  /*0190*/  LDC.64 R2, c[0x0][0x388] ;  /* 0x0000e200ff027b82 */ /* 0x001e220000000a00 */
[----:B------:R-:W-:-:S07]  /*01a0*/  LEA R7, R4, R7, 0x9 ;  /* 0x0000000704077211 */ /* 0x000fce00078e48ff */
[----:B------:R-:W1:Y:S01]  /*01b0*/  LDC R5, c[0x0][0x390] ;  /* 0x0000e400ff057b82 */ /* 0x000e620000000800 */
[----:B0-----:R-:W-:-:S05]  /*01c0*/  IMAD.WIDE.U32 R2, R7, 0x4, R2 ;  /* 0x0000000407027825 */ /* 0x001fca00078e0002 */
[----:B-1----:R-:W-:Y:S01]  /*01d0*/  STG.E desc[UR4][R2.64+0x400], R5 ;  /* 0x0004000502007986 */ /* 0x002fe2000c101904 */
[----:B------:R-:W-:Y:S05]  /*01e0*/  EXIT ;  /* 0x000000000000794d */ /* 0x000fea0003800000 */
.L_x_1:
[----:B------:R-:W-:-:S00]  /*01f0*/  BRA `(.L_x_1) ;  /* 0xfffffffc00fc7947 */ /* 0x000fc0000383ffff */
[----:B------:R-:W-:-:S00]  /*0200*/  NOP ;  /* 0x0000000000007918 */ /* 0x000fc00000000000 */
[----:B------:R-:W-:-:S00]  /*0210*/  NOP ;  /* 0x0000000000007918 */ /* 0x000fc00000000000 */
[----:B------:R-:W-:-:S00]  /*0220*/  NOP ;  /* 0x0000000000007918 */ /* 0x000fc00000000000 */
[----:B------:R-:W-:-:S00]  /*0230*/  NOP ;  /* 0x0000000000007918 */ /* 0x000fc00000000000 */
[----:B------:R-:W-:-:S00]  /*0240*/  NOP ;  /* 0x0000000000007918 */ /* 0x000fc00000000000 */
[----:B------:R-:W-:-:S00]  /*0250*/  NOP ;  /* 0x0000000000007918 */ /* 0x000fc00000000000 */
[----:B------:R-:W-:-:S00]  /*0260*/  NOP ;  /* 0x0000000000007918 */ /* 0x000fc00000000000 */
[----:B------:R-:W-:-:S00]  /*0270*/  NOP ;  /* 0x0000000000007918 */ /* 0x000fc00000000000 */
.L_x_3:


//--------------------- .text._ZN3cub18CUB_300001_SM_10006detail11EmptyKernelIvEEvv --------------------------
	.section	.text._ZN3cub18CUB_300001_SM_10006detail11EmptyKernelIvEEvv,"ax",@progbits
	.align	128
        .global         _ZN3cub18CUB_300001_SM_10006detail11EmptyKernelIvEEvv
        .type           _ZN3cub18CUB_300001_SM_10006detail11EmptyKernelIvEEvv,@function
        .size           _ZN3cub18CUB_300001_SM_10006detail11EmptyKernelIvEEvv,(.L_x_4 - _ZN3cub18CUB_300001_SM_10006detail11EmptyKernelIvEEvv)
        .other          _ZN3cub18CUB_300001_SM_10006detail11EmptyKernelIvEEvv,@"STO_CUDA_ENTRY STV_DEFAULT"
_ZN3cub18CUB_300001_SM_10006detail11EmptyKernelIvEEvv:
.text._ZN3cub18CUB_300001_SM_10006detail11EmptyKernelIvEEvv:
[----:B------:R-:W-:Y:S01]  /*0000*/  LDC R1, c[0x0][0x37c] ;  /* 0x0000df00ff017b82 */ /* 0x000fe20000000800 */
[----:B------:R-:W-:Y:S05]  /*0010*/  EXIT ;  /* 0x000000000000794d */ /* 0x000fea0003800000 */
.L_x_2:
        /* <DEDUP_REMOVED lines=14> */
.L_x_4:


//--------------------- .nv.shared.reserved.0     --------------------------
	.section	.nv.shared.reserved.0,"aw",@nobits
	.weak		__nv_reservedSMEM_offset_0_alias
	.size		__nv_reservedSMEM_offset_0_alias, 0, 64
	.other		__nv_reservedSMEM_offset_0_alias,@"STO_CUDA_RESERVED_SHARED STV_DEFAULT"
__nv_reservedSMEM_offset_0_alias:
	.zero		0
	.zero		64


//--------------------- .nv.global                --------------------------
	.section	.nv.global,"aw",@nobits
.nv.global:
	.type		_ZN34_INTERNAL_a6648c14_4_k_cu_0da159926thrust24THRUST_300001_SM_1000_NS12placeholders2_8E,@object
	.size		_ZN34_INTERNAL_a6648c14_4_k_cu_0da159926thrust24THRUST_300001_SM_1000_NS12placeholders2_8E,(_ZN34_INTERNAL_a6648c14_4_k_cu_0da159924cuda3std3__436_GLOBAL__N__a6648c14_4_k_cu_0da159926ignoreE - _ZN34_INTERNAL_a6648c14_4_k_cu_0da159926thrust24THRUST_300001_SM_1000_NS12placeholders2_8E)
_ZN34_INTERNAL_a6648c14_4_k_cu_0da159926thrust24THRUST_300001_SM_1000_NS12placeholders2_8E:
	.zero		1
	.type		_ZN34_INTERNAL_a6648c14_4_k_cu_0da159924cuda3std3__436_GLOBAL__N__a6648c14_4_k_cu_0da159926ignoreE,@object
	.size		_ZN34_INTERNAL_a6648c14_4_k_cu_0da159924cuda3std3__436_GLOBAL__N__a6648c14_4_k_cu_0da159926ignoreE,(_ZN34_INTERNAL_a6648c14_4_k_cu_0da159924cuda3std6ranges3__45__cpo4dataE - _ZN34_INTERNAL_a6648c14_4_k_cu_0da159924cuda3std3__436_GLOBAL__N__a6648c14_4_k_cu_0da159926ignoreE)
_ZN34_INTERNAL_a6648c14_4_k_cu_0da159924cuda3std3__436_GLOBAL__N__a6648c14_4_k_cu_0da159926ignoreE:
	.zero		1
	.type		_ZN34_INTERNAL_a6648c14_4_k_cu_0da159924cuda3std6ranges3__45__cpo4dataE,@object
	.size		_ZN34_INTERNAL_a6648c14_4_k_cu_0da159924cuda3std6ranges3__45__cpo4dataE,(_ZN34_INTERNAL_a6648c14_4_k_cu_0da159926thrust24THRUST_300001_SM_1000_NS6system3cpp3parE - _ZN34_INTERNAL_a6648c14_4_k_cu_0da159924cuda3std6ranges3__45__cpo4dataE)
_ZN34_INTERNAL_a6648c14_4_k_cu_0da159924cuda3std6ranges3__45__cpo4dataE:
	.zero		1
	.type		_ZN34_INTERNAL_a6648c14_4_k_cu_0da159926thrust24THRUST_300001_SM_1000_NS6system3cpp3parE,@object
	.size		_ZN34_INTERNAL_a6648c14_4_k_cu_0da159926thrust24THRUST_300001_SM_1000_NS6system3cpp3parE,(_ZN34_INTERNAL_a6648c14_4_k_cu_0da159924cuda3std3__45__cpo5beginE - _ZN34_INTERNAL_a6648c14_4_k_cu_0da159926thrust24THRUST_300001_SM_1000_NS6system3cpp3parE)
_ZN34_INTERNAL_a6648c14_4_k_cu_0da159926thrust24THRUST_300001_SM_1000_NS6system3cpp3parE:
	.zero		1
	.type		_ZN34_INTERNAL_a6648c14_4_k_cu_0da159924cuda3std3__45__cpo5beginE,@object
	.size		_ZN34_INTERNAL_a6648c14_4_k_cu_0da159924cuda3std3__45__cpo5beginE,(_ZN34_INTERNAL_a6648c14_4_k_cu_0da159924cuda3std6ranges3__45__cpo5beginE - _ZN34_INTERNAL_a6648c14_4_k_cu_0da159924cuda3std3__45__cpo5beginE)
_ZN34_INTERNAL_a6648c14_4_k_cu_0da159924cuda3std3__45__cpo5beginE:
	.zero		1
	.type		_ZN34_INTERNAL_a6648c14_4_k_cu_0da159924cuda3std6ranges3__45__cpo5beginE,@object
	.size		_ZN34_INTERNAL_a6648c14_4_k_cu_0da159924cuda3std6ranges3__45__cpo5beginE,(_ZN34_INTERNAL_a6648c14_4_k_cu_0da159926thrust24THRUST_300001_SM_1000_NS6deviceE - _ZN34_INTERNAL_a6648c14_4_k_cu_0da159924cuda3std6ranges3__45__cpo5beginE)
_ZN34_INTERNAL_a6648c14_4_k_cu_0da159924cuda3std6ranges3__45__cpo5beginE:
	.zero		1
	.type		_ZN34_INTERNAL_a6648c14_4_k_cu_0da159926thrust24THRUST_300001_SM_1000_NS6deviceE,@object
	.size		_ZN34_INTERNAL_a6648c14_4_k_cu_0da159926thrust24THRUST_300001_SM_1000_NS6deviceE,(_ZN34_INTERNAL_a6648c14_4_k_cu_0da159924cuda3std3__47nulloptE - _ZN34_INTERNAL_a6648c14_4_k_cu_0da159926thrust24THRUST_300001_SM_1000_NS6deviceE)
_ZN34_INTERNAL_a6648c14_4_k_cu_0da159926thrust24THRUST_300001_SM_1000_NS6deviceE:
	.zero		1
	.type		_ZN34_INTERNAL_a6648c14_4_k_cu_0da159924cuda3std3__47nulloptE,@object
	.size		_ZN34_INTERNAL_a6648c14_4_k_cu_0da159924cuda3std3__47nulloptE,(_ZN34_INTERNAL_a6648c14_4_k_cu_0da159924cuda3std6ranges3__45__cpo8distanceE - _ZN34_INTERNAL_a6648c14_4_k_cu_0da159924cuda3std3__47nulloptE)
_ZN34_INTERNAL_a6648c14_4_k_cu_0da159924cuda3std3__47nulloptE:
	.zero		1
	.type		_ZN34_INTERNAL_a6648c14_4_k_cu_0da159924cuda3std6ranges3__45__cpo8distanceE,@object
	.size		_ZN34_INTERNAL_a6648c14_4_k_cu_0da159924cuda3std6ranges3__45__cpo8distanceE,(_ZN34_INTERNAL_a6648c14_4_k_cu_0da159926thrust24THRUST_300001_SM_1000_NS12placeholders2_4E - _ZN34_INTERNAL_a6648c14_4_k_cu_0da159924cuda3std6ranges3__45__cpo8distanceE)
_ZN34_INTERNAL_a6648c14_4_k_cu_0da159924cuda3std6ranges3__45__cpo8distanceE:
	.zero		1
	.type		_ZN34_INTERNAL_a6648c14_4_k_cu_0da159926thrust24THRUST_300001_SM_1000_NS12placeholders2_4E,@object
	.size		_ZN34_INTERNAL_a6648c14_4_k_cu_0da159926thrust24THRUST_300001_SM_1000_NS12placeholders2_4E,(_ZN34_INTERNAL_a6648c14_4_k_cu_0da159924cuda3std3__45__cpo6rbeginE - _ZN34_INTERNAL_a6648c14_4_k_cu_0da159926thrust24THRUST_300001_SM_1000_NS12placeholders2_4E)
_ZN34_INTERNAL_a6648c14_4_k_cu_0da159926thrust24THRUST_300001_SM_1000_NS12placeholders2_4E:
	.zero		1
	.type		_ZN34_INTERNAL_a6648c14_4_k_cu_0da159924cuda3std3__45__cpo6rbeginE,@object
	.size		_ZN34_INTERNAL_a6648c14_4_k_cu_0da159924cuda3std3__45__cpo6rbeginE,(_ZN34_INTERNAL_a6648c14_4_k_cu_0da159924cuda3std6ranges3__45__cpo7advanceE - _ZN34_INTERNAL_a6648c14_4_k_cu_0da159924cuda3std3__45__cpo6rbeginE)
_ZN34_INTERNAL_a6648c14_4_k_cu_0da159924cuda3std3__45__cpo6rbeginE:
	.zero		1
	.type		_ZN34_INTERNAL_a6648c14_4_k_cu_0da159924cuda3std6ranges3__45__cpo7advanceE,@object
	.size		_ZN34_INTERNAL_a6648c14_4_k_cu_0da159924cuda3std6ranges3__45__cpo7advanceE,(_ZN34_INTERNAL_a6648c14_4_k_cu_0da159926thrust24THRUST_300001_SM_1000_NS12placeholders3_10E - _ZN34_INTERNAL_a6648c14_4_k_cu_0da159924cuda3std6ranges3__45__cpo7advanceE)
_ZN34_INTERNAL_a6648c14_4_k_cu_0da159924cuda3std6ranges3__45__cpo7advanceE:
	.zero		1
	.type		_ZN34_INTERNAL_a6648c14_4_k_cu_0da159926thrust24THRUST_300001_SM_1000_NS12placeholders3_10E,@object
	.size		_ZN34_INTERNAL_a6648c14_4_k_cu_0da159926thrust24THRUST_300001_SM_1000_NS12placeholders3_10E,(_ZN34_INTERNAL_a6648c14_4_k_cu_0da159924cuda3std3__48in_placeE - _ZN34_INTERNAL_a6648c14_4_k_cu_0da159926thrust24THRUST_300001_SM_1000_NS12placeholders3_10E)
_ZN34_INTERNAL_a6648c14_4_k_cu_0da159926thrust24THRUST_300001_SM_1000_NS12placeholders3_10E:
	.zero		1
	.type		_ZN34_INTERNAL_a6648c14_4_k_cu_0da159924cuda3std3__48in_placeE,@object
	.size		_ZN34_INTERNAL_a6648c14_4_k_cu_0da159924cuda3std3__48in_placeE,(_ZN34_INTERNAL_a6648c14_4_k_cu_0da159924cuda3std6ranges3__45__cpo4sizeE - _ZN34_INTERNAL_a6648c14_4_k_cu_0da159924cuda3std3__48in_placeE)
_ZN34_INTERNAL_a6648c14_4_k_cu_0da159924cuda3std3__48in_placeE:
	.zero		1
	.type		_ZN34_INTERNAL_a6648c14_4_k_cu_0da159924cuda3std6ranges3__45__cpo4sizeE,@object
	.size		_ZN34_INTERNAL_a6648c14_4_k_cu_0da159924cuda3std6ranges3__45__cpo4sizeE,(_ZN34_INTERNAL_a6648c14_4_k_cu_0da159926thrust24THRUST_300001_SM_1000_NS12placeholders2_2E - _ZN34_INTERNAL_a6648c14_4_k_cu_0da159924cuda3std6ranges3__45__cpo4sizeE)
_ZN34_INTERNAL_a6648c14_4_k_cu_0da159924cuda3std6ranges3__45__cpo4sizeE:
	.zero		1
	.type		_ZN34_INTERNAL_a6648c14_4_k_cu_0da159926thrust24THRUST_300001_SM_1000_NS12placeholders2_2E,@object
	.size		_ZN34_INTERNAL_a6648c14_4_k_cu_0da159926thrust24THRUST_300001_SM_1000_NS12placeholders2_2E,(_ZN34_INTERNAL_a6648c14_4_k_cu_0da159924cuda3std3__45__cpo6cbeginE - _ZN34_INTERNAL_a6648c14_4_k_cu_0da159926thrust24THRUST_300001_SM_1000_NS12placeholders2_2E)
_ZN34_INTERNAL_a6648c14_4_k_cu_0da159926thrust24THRUST_300001_SM_1000_NS12placeholders2_2E:
	.zero		1
	.type		_ZN34_INTERNAL_a6648c14_4_k_cu_0da159924cuda3std3__45__cpo6cbeginE,@object
	.size		_ZN34_INTERNAL_a6648c14_4_k_cu_0da159924cuda3std3__45__cpo6cbeginE,(_ZN34_INTERNAL_a6648c14_4_k_cu_0da159924cuda3std6ranges3__45__cpo6cbeginE - _ZN34_INTERNAL_a6648c14_4_k_cu_0da159924cuda3std3__45__cpo6cbeginE)
_ZN34_INTERNAL_a6648c14_4_k_cu_0da159924cuda3std3__45__cpo6cbeginE:
	.zero		1
	.type		_ZN34_INTERNAL_a6648c14_4_k_cu_0da159924cuda3std6ranges3__45__cpo6cbeginE,@object
	.size		_ZN34_INTERNAL_a6648c14_4_k_cu_0da159924cuda3std6ranges3__45__cpo6cbeginE,(_ZN34_INTERNAL_a6648c14_4_k_cu_0da159926thrust24THRUST_300001_SM_1000_NS12placeholders2_6E - _ZN34_INTERNAL_a6648c14_4_k_cu_0da159924cuda3std6ranges3__45__cpo6cbeginE)
_ZN34_INTERNAL_a6648c14_4_k_cu_0da159924cuda3std6ranges3__45__cpo6cbeginE:
	.zero		1
	.type		_ZN34_INTERNAL_a6648c14_4_k_cu_0da159926thrust24THRUST_300001_SM_1000_NS12placeholders2_6E,@object
	.size		_ZN34_INTERNAL_a6648c14_4_k_cu_0da159926thrust24THRUST_300001_SM_1000_NS12placeholders2_6E,(_ZN34_INTERNAL_a6648c14_4_k_cu_0da159924cuda3std3__45__cpo7crbeginE - _ZN34_INTERNAL_a6648c14_4_k_cu_0da159926thrust24THRUST_300001_SM_1000_NS12placeholders2_6E)
_ZN34_INTERNAL_a6648c14_4_k_cu_0da159926thrust24THRUST_300001_SM_1000_NS12placeholders2_6E:
	.zero		1
	.type		_ZN34_INTERNAL_a6648c14_4_k_cu_0da159924cuda3std3__45__cpo7crbeginE,@object
	.size		_ZN34_INTERNAL_a6648c14_4_k_cu_0da159924cuda3std3__45__cpo7crbeginE,(_ZN34_INTERNAL_a6648c14_4_k_cu_0da159924cuda3std6ranges3__45__cpo4nextE - _ZN34_INTERNAL_a6648c14_4_k_cu_0da159924cuda3std3__45__cpo7crbeginE)
_ZN34_INTERNAL_a6648c14_4_k_cu_0da159924cuda3std3__45__cpo7crbeginE:
	.zero		1
	.type		_ZN34_INTERNAL_a6648c14_4_k_cu_0da159924cuda3std6ranges3__45__cpo4nextE,@object
	.size		_ZN34_INTERNAL_a6648c14_4_k_cu_0da159924cuda3std6ranges3__45__cpo4nextE,(_ZN34_INTERNAL_a6648c14_4_k_cu_0da159924cuda3std6ranges3__45__cpo4swapE - _ZN34_INTERNAL_a6648c14_4_k_cu_0da159924cuda3std6ranges3__45__cpo4nextE)
_ZN34_INTERNAL_a6648c14_4_k_cu_0da159924cuda3std6ranges3__45__cpo4nextE:
	.zero		1
	.type		_ZN34_INTERNAL_a6648c14_4_k_cu_0da159924cuda3std6ranges3__45__cpo4swapE,@object
	.size		_ZN34_INTERNAL_a6648c14_4_k_cu_0da159924cuda3std6ranges3__45__cpo4swapE,(_ZN34_INTERNAL_a6648c14_4_k_cu_0da159926thrust24THRUST_300001_SM_1000_NS8cuda_cub10par_nosyncE - _ZN34_INTERNAL_a6648c14_4_k_cu_0da159924cuda3std6ranges3__45__cpo4swapE)
_ZN34_INTERNAL_a6648c14_4_k_cu_0da159924cuda3std6ranges3__45__cpo4swapE:
	.zero		1
	.type		_ZN34_INTERNAL_a6648c14_4_k_cu_0da159926thrust24THRUST_300001_SM_1000_NS8cuda_cub10par_nosyncE,@object
	.size		_ZN34_INTERNAL_a6648c14_4_k_cu_0da159926thrust24THRUST_300001_SM_1000_NS8cuda_cub10par_nosyncE,(_ZN34_INTERNAL_a6648c14_4_k_cu_0da159926thrust24THRUST_300001_SM_1000_NS3seqE - _ZN34_INTERNAL_a6648c14_4_k_cu_0da159926thrust24THRUST_300001_SM_1000_NS8cuda_cub10par_nosyncE)
_ZN34_INTERNAL_a6648c14_4_k_cu_0da159926thrust24THRUST_300001_SM_1000_NS8cuda_cub10par_nosyncE:
	.zero		1
	.type		_ZN34_INTERNAL_a6648c14_4_k_cu_0da159926thrust24THRUST_300001_SM_1000_NS3seqE,@object
	.size		_ZN34_INTERNAL_a6648c14_4_k_cu_0da159926thrust24THRUST_300001_SM_1000_NS3seqE,(_ZN34_INTERNAL_a6648c14_4_k_cu_0da159924cuda3std3__420unreachable_sentinelE - _ZN34_INTERNAL_a6648c14_4_k_cu_0da159926thrust24THRUST_300001_SM_1000_NS3seqE)
_ZN34_INTERNAL_a6648c14_4_k_cu_0da159926thrust24THRUST_300001_SM_1000_NS3seqE:
	.zero		1
	.type		_ZN34_INTERNAL_a6648c14_4_k_cu_0da159924cuda3std3__420unreachable_sentinelE,@object
	.size		_ZN34_INTERNAL_a6648c14_4_k_cu_0da159924cuda3std3__420unreachable_sentinelE,(_ZN34_INTERNAL_a6648c14_4_k_cu_0da159924cuda3std6ranges3__45__cpo5ssizeE - _ZN34_INTERNAL_a6648c14_4_k_cu_0da159924cuda3std3__420unreachable_sentinelE)
_ZN34_INTERNAL_a6648c14_4_k_cu_0da159924cuda3std3__420unreachable_sentinelE:
	.zero		1
	.type		_ZN34_INTERNAL_a6648c14_4_k_cu_0da159924cuda3std6ranges3__45__cpo5ssizeE,@object
	.size		_ZN34_INTERNAL_a6648c14_4_k_cu_0da159924cuda3std6ranges3__45__cpo5ssizeE,(_ZN34_INTERNAL_a6648c14_4_k_cu_0da159926thrust24THRUST_300001_SM_1000_NS12placeholders2_3E - _ZN34_INTERNAL_a6648c14_4_k_cu_0da159924cuda3std6ranges3__45__cpo5ssizeE)
_ZN34_INTERNAL_a6648c14_4_k_cu_0da159924cuda3std6ranges3__45__cpo5ssizeE:
	.zero		1
	.type		_ZN34_INTERNAL_a6648c14_4_k_cu_0da159926thrust24THRUST_300001_SM_1000_NS12placeholders2_3E,@object
	.size		_ZN34_INTERNAL_a6648c14_4_k_cu_0da159926thrust24THRUST_300001_SM_1000_NS12placeholders2_3E,(_ZN34_INTERNAL_a6648c14_4_k_cu_0da159924cuda3std3__45__cpo4cendE - _ZN34_INTERNAL_a6648c14_4_k_cu_0da159926thrust24THRUST_300001_SM_1000_NS12placeholders2_3E)
_ZN34_INTERNAL_a6648c14_4_k_cu_0da159926thrust24THRUST_300001_SM_1000_NS12placeholders2_3E:
	.zero		1
	.type		_ZN34_INTERNAL_a6648c14_4_k_cu_0da159924cuda3std3__45__cpo4cendE,@object
	.size		_ZN34_INTERNAL_a6648c14_4_k_cu_0da159924cuda3std3__45__cpo4cendE,(_ZN34_INTERNAL_a6648c14_4_k_cu_0da159924cuda3std6ranges3__45__cpo4cendE - _ZN34_INTERNAL_a6648c14_4_k_cu_0da159924cuda3std3__45__cpo4cendE)
_ZN34_INTERNAL_a6648c14_4_k_cu_0da159924cuda3std3__45__cpo4cendE:
	.zero		1
	.type		_ZN34_INTERNAL_a6648c14_4_k_cu_0da159924cuda3std6ranges3__45__cpo4cendE,@object
	.size		_ZN34_INTERNAL_a6648c14_4_k_cu_0da159924cuda3std6ranges3__45__cpo4cendE,(_ZN34_INTERNAL_a6648c14_4_k_cu_0da159926thrust24THRUST_300001_SM_1000_NS12placeholders2_7E - _ZN34_INTERNAL_a6648c14_4_k_cu_0da159924cuda3std6ranges3__45__cpo4cendE)
_ZN34_INTERNAL_a6648c14_4_k_cu_0da159924cuda3std6ranges3__45__cpo4cendE:
	.zero		1
	.type		_ZN34_INTERNAL_a6648c14_4_k_cu_0da159926thrust24THRUST_300001_SM_1000_NS12placeholders2_7E,@object
	.size		_ZN34_INTERNAL_a6648c14_4_k_cu_0da159926thrust24THRUST_300001_SM_1000_NS12placeholders2_7E,(_ZN34_INTERNAL_a6648c14_4_k_cu_0da159924cuda3std3__45__cpo5crendE - _ZN34_INTERNAL_a6648c14_4_k_cu_0da159926thrust24THRUST_300001_SM_1000_NS12placeholders2_7E)
_ZN34_INTERNAL_a6648c14_4_k_cu_0da159926thrust24THRUST_300001_SM_1000_NS12placeholders2_7E:
	.zero		1
	.type		_ZN34_INTERNAL_a6648c14_4_k_cu_0da159924cuda3std3__45__cpo5crendE,@object
	.size		_ZN34_INTERNAL_a6648c14_4_k_cu_0da159924cuda3std3__45__cpo5crendE,(_ZN34_INTERNAL_a6648c14_4_k_cu_0da159924cuda3std6ranges3__45__cpo4prevE - _ZN34_INTERNAL_a6648c14_4_k_cu_0da159924cuda3std3__45__cpo5crendE)
_ZN34_INTERNAL_a6648c14_4_k_cu_0da159924cuda3std3__45__cpo5crendE:
	.zero		1
	.type		_ZN34_INTERNAL_a6648c14_4_k_cu_0da159924cuda3std6ranges3__45__cpo4prevE,@object
	.size		_ZN34_INTERNAL_a6648c14_4_k_cu_0da159924cuda3std6ranges3__45__cpo4prevE,(_ZN34_INTERNAL_a6648c14_4_k_cu_0da159924cuda3std6ranges3__45__cpo9iter_moveE - _ZN34_INTERNAL_a6648c14_4_k_cu_0da159924cuda3std6ranges3__45__cpo4prevE)
_ZN34_INTERNAL_a6648c14_4_k_cu_0da159924cuda3std6ranges3__45__cpo4prevE:
	.zero		1
	.type		_ZN34_INTERNAL_a6648c14_4_k_cu_0da159924cuda3std6ranges3__45__cpo9iter_moveE,@object
	.size		_ZN34_INTERNAL_a6648c14_4_k_cu_0da159924cuda3std6ranges3__45__cpo9iter_moveE,(_ZN34_INTERNAL_a6648c14_4_k_cu_0da159926thrust24THRUST_300001_SM_1000_NS6system6detail10sequential3seqE - _ZN34_INTERNAL_a6648c14_4_k_cu_0da159924cuda3std6ranges3__45__cpo9iter_moveE)
_ZN34_INTERNAL_a6648c14_4_k_cu_0da159924cuda3std6ranges3__45__cpo9iter_moveE:
	.zero		1
	.type		_ZN34_INTERNAL_a6648c14_4_k_cu_0da159926thrust24THRUST_300001_SM_1000_NS6system6detail10sequential3seqE,@object
	.size		_ZN34_INTERNAL_a6648c14_4_k_cu_0da159926thrust24THRUST_300001_SM_1000_NS6system6detail10sequential3seqE,(_ZN34_INTERNAL_a6648c14_4_k_cu_0da159926thrust24THRUST_300001_SM_1000_NS12placeholders2_9E - _ZN34_INTERNAL_a6648c14_4_k_cu_0da159926thrust24THRUST_300001_SM_1000_NS6system6detail10sequential3seqE)
_ZN34_INTERNAL_a6648c14_4_k_cu_0da159926thrust24THRUST_300001_SM_1000_NS6system6detail10sequential3seqE:
	.zero		1
	.type		_ZN34_INTERNAL_a6648c14_4_k_cu_0da159926thrust24THRUST_300001_SM_1000_NS12placeholders2_9E,@object
	.size		_ZN34_INTERNAL_a6648c14_4_k_cu_0da159926thrust24THRUST_300001_SM_1000_NS12placeholders2_9E,(_ZN34_INTERNAL_a6648c14_4_k_cu_0da159924cuda3std3__419piecewise_constructE - _ZN34_INTERNAL_a6648c14_4_k_cu_0da159926thrust24THRUST_300001_SM_1000_NS12placeholders2_9E)
_ZN34_INTERNAL_a6648c14_4_k_cu_0da159926thrust24THRUST_300001_SM_1000_NS12placeholders2_9E:
	.zero		1
	.type		_ZN34_INTERNAL_a6648c14_4_k_cu_0da159924cuda3std3__419piecewise_constructE,@object
	.size		_ZN34_INTERNAL_a6648c14_4_k_cu_0da159924cuda3std3__419piecewise_constructE,(_ZN34_INTERNAL_a6648c14_4_k_cu_0da159924cuda3std6ranges3__45__cpo5cdataE - _ZN34_INTERNAL_a6648c14_4_k_cu_0da159924cuda3std3__419piecewise_constructE)
_ZN34_INTERNAL_a6648c14_4_k_cu_0da159924cuda3std3__419piecewise_constructE:
	.zero		1
	.type		_ZN34_INTERNAL_a6648c14_4_k_cu_0da159924cuda3std6ranges3__45__cpo5cdataE,@object
	.size		_ZN34_INTERNAL_a6648c14_4_k_cu_0da159924cuda3std6ranges3__45__cpo5cdataE,(_ZN34_INTERNAL_a6648c14_4_k_cu_0da159926thrust24THRUST_300001_SM_1000_NS12placeholders2_1E - _ZN34_INTERNAL_a6648c14_4_k_cu_0da159924cuda3std6ranges3__45__cpo5cdataE)
_ZN34_INTERNAL_a6648c14_4_k_cu_0da159924cuda3std6ranges3__45__cpo5cdataE:
	.zero		1
	.type		_ZN34_INTERNAL_a6648c14_4_k_cu_0da159926thrust24THRUST_300001_SM_1000_NS12placeholders2_1E,@object
	.size		_ZN34_INTERNAL_a6648c14_4_k_cu_0da159926thrust24THRUST_300001_SM_1000_NS12placeholders2_1E,(_ZN34_INTERNAL_a6648c14_4_k_cu_0da159924cuda3std3__45__cpo3endE - _ZN34_INTERNAL_a6648c14_4_k_cu_0da159926thrust24THRUST_300001_SM_1000_NS12placeholders2_1E)
_ZN34_INTERNAL_a6648c14_4_k_cu_0da159926thrust24THRUST_300001_SM_1000_NS12placeholders2_1E:
	.zero		1
	.type		_ZN34_INTERNAL_a6648c14_4_k_cu_0da159924cuda3std3__45__cpo3endE,@object
	.size		_ZN34_INTERNAL_a6648c14_4_k_cu_0da159924cuda3std3__45__cpo3endE,(_ZN34_INTERNAL_a6648c14_4_k_cu_0da159924cuda3std6ranges3__45__cpo3endE - _ZN34_INTERNAL_a6648c14_4_k_cu_0da159924cuda3std3__45__cpo3endE)
_ZN34_INTERNAL_a6648c14_4_k_cu_0da159924cuda3std3__45__cpo3endE:
	.zero		1
	.type		_ZN34_INTERNAL_a6648c14_4_k_cu_0da159924cuda3std6ranges3__45__cpo3endE,@object
	.size		_ZN34_INTERNAL_a6648c14_4_k_cu_0da159924cuda3std6ranges3__45__cpo3endE,(_ZN34_INTERNAL_a6648c14_4_k_cu_0da159926thrust24THRUST_300001_SM_1000_NS12placeholders2_5E - _ZN34_INTERNAL_a6648c14_4_k_cu_0da159924cuda3std6ranges3__45__cpo3endE)
_ZN34_INTERNAL_a6648c14_4_k_cu_0da159924cuda3std6ranges3__45__cpo3endE:
	.zero		1
	.type		_ZN34_INTERNAL_a6648c14_4_k_cu_0da159926thrust24THRUST_300001_SM_1000_NS12placeholders2_5E,@object
	.size		_ZN34_INTERNAL_a6648c14_4_k_cu_0da159926thrust24THRUST_300001_SM_1000_NS12placeholders2_5E,(_ZN34_INTERNAL_a6648c14_4_k_cu_0da159924cuda3std3__45__cpo4rendE - _ZN34_INTERNAL_a6648c14_4_k_cu_0da159926thrust24THRUST_300001_SM_1000_NS12placeholders2_5E)
_ZN34_INTERNAL_a6648c14_4_k_cu_0da159926thrust24THRUST_300001_SM_1000_NS12placeholders2_5E:
	.zero		1
	.type		_ZN34_INTERNAL_a6648c14_4_k_cu_0da159924cuda3std3__45__cpo4rendE,@object
	.size		_ZN34_INTERNAL_a6648c14_4_k_cu_0da159924cuda3std3__45__cpo4rendE,(_ZN34_INTERNAL_a6648c14_4_k_cu_0da159924cuda3std6ranges3__45__cpo9iter_swapE - _ZN34_INTERNAL_a6648c14_4_k_cu_0da159924cuda3std3__45__cpo4rendE)
_ZN34_INTERNAL_a6648c14_4_k_cu_0da159924cuda3std3__45__cpo4rendE:
	.zero		1
	.type		_ZN34_INTERNAL_a6648c14_4_k_cu_0da159924cuda3std6ranges3__45__cpo9iter_swapE,@object
	.size		_ZN34_INTERNAL_a6648c14_4_k_cu_0da159924cuda3std6ranges3__45__cpo9iter_swapE,(_ZN34_INTERNAL_a6648c14_4_k_cu_0da159924cuda3std3__48unexpectE - _ZN34_INTERNAL_a6648c14_4_k_cu_0da159924cuda3std6ranges3__45__cpo9iter_swapE)
_ZN34_INTERNAL_a6648c14_4_k_cu_0da159924cuda3std6ranges3__45__cpo9iter_swapE:
	.zero		1
	.type		_ZN34_INTERNAL_a6648c14_4_k_cu_0da159924cuda3std3__48unexpectE,@object
	.size		_ZN34_INTERNAL_a6648c14_4_k_cu_0da159924cuda3std3__48unexpectE,(_ZN34_INTERNAL_a6648c14_4_k_cu_0da159926thrust24THRUST_300001_SM_1000_NS8cuda_cub3parE - _ZN34_INTERNAL_a6648c14_4_k_cu_0da159924cuda3std3__48unexpectE)
_ZN34_INTERNAL_a6648c14_4_k_cu_0da159924cuda3std3__48unexpectE:
	.zero		1
	.type		_ZN34_INTERNAL_a6648c14_4_k_cu_0da159926thrust24THRUST_300001_SM_1000_NS8cuda_cub3parE,@object
	.size		_ZN34_INTERNAL_a6648c14_4_k_cu_0da159926thrust24THRUST_300001_SM_1000_NS8cuda_cub3parE,(.L_29 - _ZN34_INTERNAL_a6648c14_4_k_cu_0da159926thrust24THRUST_300001_SM_1000_NS8cuda_cub3parE)
_ZN34_INTERNAL_a6648c14_4_k_cu_0da159926thrust24THRUST_300001_SM_1000_NS8cuda_cub3parE:
	.zero		1
.L_29:


//--------------------- .nv.constant0._ZN3cub18CUB_300001_SM_10006detail8for_each13static_kernelINS2_12policy_hub_t12policy_500_tEiN6thrust24THRUST_300001_SM_1000_NS8cuda_cub20__uninitialized_fill7functorINS7_10device_ptrI3IntEESC_EEEEvT0_T1_ --------------------------
	.section	.nv.constant0._ZN3cub18CUB_300001_SM_10006detail8for_each13static_kernelINS2_12policy_hub_t12policy_500_tEiN6thrust24THRUST_300001_SM_1000_NS8cuda_cub20__uninitialized_fill7functorINS7_10device_ptrI3IntEESC_EEEEvT0_T1_,"a",@progbits
	.sectionflags	@""
	.align	4
.nv.constant0._ZN3cub18CUB_300001_SM_10006detail8for_each13static_kernelINS2_12policy_hub_t12policy_500_tEiN6thrust24THRUST_300001_SM_1000_NS8cuda_cub20__uninitialized_fill7functorINS7_10device_ptrI3IntEESC_EEEEvT0_T1_:
	.zero		920


//--------------------- .nv.constant0._ZN3cub18CUB_300001_SM_10006detail11EmptyKernelIvEEvv --------------------------
	.section	.nv.constant0._ZN3cub18CUB_300001_SM_10006detail11EmptyKernelIvEEvv,"a",@progbits
	.sectionflags	@""
	.align	4
.nv.constant0._ZN3cub18CUB_300001_SM_10006detail11EmptyKernelIvEEvv:
	.zero		896


//--------------------- SYMBOLS --------------------------

	.type		.nv.reservedSmem.offset0,@object
	.size		.nv.reservedSmem.offset0,0x4
